//
// Generated by NVIDIA NVVM Compiler
//
// Compiler Build ID: CL-36424714
// Cuda compilation tools, release 13.0, V13.0.88
// Based on NVVM 20.0.0
//

.version 9.0
.target sm_100
.address_size 64

	// .globl	_Z12updateKernelPcS_iiPi
// _ZZ12updateKernelPcS_iiPiE4tile has been demoted

.visible .entry _Z12updateKernelPcS_iiPi(
	.param .u64 .ptr .align 1 _Z12updateKernelPcS_iiPi_param_0,
	.param .u64 .ptr .align 1 _Z12updateKernelPcS_iiPi_param_1,
	.param .u32 _Z12updateKernelPcS_iiPi_param_2,
	.param .u32 _Z12updateKernelPcS_iiPi_param_3,
	.param .u64 .ptr .align 1 _Z12updateKernelPcS_iiPi_param_4
)
{
	.reg .pred 	%p<52>;
	.reg .b16 	%rs<15>;
	.reg .b32 	%r<50>;
	.reg .b64 	%rd<28>;
	// demoted variable
	.shared .align 1 .b8 _ZZ12updateKernelPcS_iiPiE4tile[1156];
	ld.param.u64 	%rd8, [_Z12updateKernelPcS_iiPi_param_0];
	ld.param.u64 	%rd9, [_Z12updateKernelPcS_iiPi_param_1];
	ld.param.u32 	%r13, [_Z12updateKernelPcS_iiPi_param_2];
	ld.param.u32 	%r15, [_Z12updateKernelPcS_iiPi_param_3];
	ld.param.u64 	%rd10, [_Z12updateKernelPcS_iiPi_param_4];
	cvta.to.global.u64 	%rd1, %rd10;
	cvta.to.global.u64 	%rd2, %rd9;
	cvta.to.global.u64 	%rd3, %rd8;
	mov.u32 	%r16, %ctaid.x;
	shl.b32 	%r17, %r16, 5;
	mov.u32 	%r1, %tid.x;
	add.s32 	%r2, %r17, %r1;
	mov.u32 	%r18, %ctaid.y;
	shl.b32 	%r19, %r18, 5;
	mov.u32 	%r3, %tid.y;
	add.s32 	%r20, %r19, %r3;
	setp.ge.s32 	%p1, %r2, %r13;
	setp.ge.s32 	%p2, %r20, %r15;
	mov.u32 	%r21, _ZZ12updateKernelPcS_iiPiE4tile;
	add.s32 	%r5, %r21, %r1;
	or.pred  	%p3, %p1, %p2;
	@%p3 bra 	$L__BB0_17;
	mad.lo.s32 	%r6, %r3, 34, %r21;
	mul.lo.s32 	%r7, %r13, %r20;
	add.s32 	%r23, %r7, %r2;
	cvt.s64.s32 	%rd11, %r23;
	add.s64 	%rd4, %rd3, %rd11;
	ld.global.u8 	%rs1, [%rd4];
	add.s32 	%r8, %r6, 34;
	add.s32 	%r24, %r8, %r1;
	st.shared.u8 	[%r24+1], %rs1;
	setp.ne.s32 	%p4, %r1, 0;
	setp.lt.s32 	%p5, %r2, 1;
	or.pred  	%p6, %p4, %p5;
	@%p6 bra 	$L__BB0_3;
	ld.global.u8 	%rs2, [%rd4+-1];
	st.shared.u8 	[%r8], %rs2;
$L__BB0_3:
	setp.ne.s32 	%p7, %r1, 31;
	add.s32 	%r9, %r13, -1;
	setp.ge.s32 	%p8, %r2, %r9;
	or.pred  	%p9, %p7, %p8;
	@%p9 bra 	$L__BB0_5;
	ld.global.u8 	%rs3, [%rd4+1];
	st.shared.u8 	[%r6+67], %rs3;
$L__BB0_5:
	setp.ne.s32 	%p10, %r3, 0;
	setp.eq.s32 	%p11, %r20, 0;
	or.pred  	%p12, %p10, %p11;
	@%p12 bra 	$L__BB0_7;
	sub.s32 	%r25, %r7, %r13;
	add.s32 	%r26, %r25, %r2;
	cvt.s64.s32 	%rd12, %r26;
	add.s64 	%rd13, %rd3, %rd12;
	ld.global.u8 	%rs4, [%rd13];
	st.shared.u8 	[%r5+1], %rs4;
$L__BB0_7:
	setp.ne.s32 	%p13, %r3, 31;
	add.s32 	%r10, %r15, -1;
	setp.ge.u32 	%p14, %r20, %r10;
	or.pred  	%p15, %p13, %p14;
	@%p15 bra 	$L__BB0_9;
	cvt.s64.s32 	%rd14, %r13;
	add.s64 	%rd15, %rd4, %rd14;
	ld.global.u8 	%rs5, [%rd15];
	st.shared.u8 	[%r5+1123], %rs5;
$L__BB0_9:
	setp.eq.s32 	%p16, %r20, 0;
	setp.lt.s32 	%p17, %r2, 1;
	or.b32  	%r27, %r1, %r3;
	setp.ne.s32 	%p18, %r27, 0;
	or.pred  	%p19, %p18, %p17;
	sub.s32 	%r28, %r7, %r13;
	cvt.s64.s32 	%rd16, %r28;
	cvt.s64.s32 	%rd5, %r2;
	add.s64 	%rd17, %rd5, %rd16;
	add.s64 	%rd6, %rd3, %rd17;
	or.pred  	%p20, %p19, %p16;
	@%p20 bra 	$L__BB0_11;
	ld.global.u8 	%rs6, [%rd6+-1];
	st.shared.u8 	[_ZZ12updateKernelPcS_iiPiE4tile], %rs6;
$L__BB0_11:
	setp.eq.s32 	%p21, %r20, 0;
	setp.ne.s32 	%p22, %r3, 0;
	setp.ge.s32 	%p23, %r2, %r9;
	setp.ne.s32 	%p24, %r1, 31;
	or.pred  	%p25, %p24, %p22;
	or.pred  	%p26, %p25, %p23;
	or.pred  	%p27, %p26, %p21;
	@%p27 bra 	$L__BB0_13;
	ld.global.u8 	%rs7, [%rd6+1];
	st.shared.u8 	[_ZZ12updateKernelPcS_iiPiE4tile+33], %rs7;
$L__BB0_13:
	setp.ge.u32 	%p28, %r20, %r10;
	setp.ne.s32 	%p29, %r3, 31;
	setp.lt.s32 	%p30, %r2, 1;
	setp.ne.s32 	%p31, %r1, 0;
	or.pred  	%p32, %p31, %p29;
	or.pred  	%p33, %p32, %p30;
	add.s32 	%r29, %r7, %r13;
	cvt.s64.s32 	%rd18, %r29;
	add.s64 	%rd19, %rd5, %rd18;
	add.s64 	%rd7, %rd3, %rd19;
	or.pred  	%p34, %p33, %p28;
	@%p34 bra 	$L__BB0_15;
	ld.global.u8 	%rs8, [%rd7+-1];
	st.shared.u8 	[_ZZ12updateKernelPcS_iiPiE4tile+1122], %rs8;
$L__BB0_15:
	setp.ge.u32 	%p35, %r20, %r10;
	setp.ne.s32 	%p36, %r3, 31;
	setp.ge.s32 	%p37, %r2, %r9;
	setp.ne.s32 	%p38, %r1, 31;
	or.pred  	%p39, %p38, %p36;
	or.pred  	%p40, %p39, %p37;
	or.pred  	%p41, %p40, %p35;
	@%p41 bra 	$L__BB0_17;
	ld.global.u8 	%rs9, [%rd7+1];
	st.shared.u8 	[_ZZ12updateKernelPcS_iiPiE4tile+1155], %rs9;
$L__BB0_17:
	bar.sync 	0;
	setp.lt.s32 	%p42, %r2, 1;
	add.s32 	%r30, %r13, -1;
	setp.ge.s32 	%p43, %r2, %r30;
	or.pred  	%p44, %p42, %p43;
	setp.eq.s32 	%p45, %r20, 0;
	or.pred  	%p46, %p45, %p44;
	add.s32 	%r31, %r15, -1;
	setp.ge.s32 	%p47, %r20, %r31;
	or.pred  	%p48, %p46, %p47;
	@%p48 bra 	$L__BB0_25;
	mad.lo.s32 	%r32, %r3, 34, %r5;
	ld.shared.s8 	%r33, [%r32];
	ld.shared.s8 	%r34, [%r32+34];
	add.s32 	%r35, %r33, %r34;
	ld.shared.s8 	%r36, [%r32+68];
	add.s32 	%r37, %r35, %r36;
	ld.shared.s8 	%r38, [%r32+1];
	add.s32 	%r39, %r37, %r38;
	ld.shared.s8 	%r40, [%r32+69];
	add.s32 	%r41, %r39, %r40;
	ld.shared.s8 	%r42, [%r32+2];
	add.s32 	%r43, %r41, %r42;
	ld.shared.s8 	%r44, [%r32+36];
	add.s32 	%r45, %r43, %r44;
	ld.shared.s8 	%r46, [%r32+70];
	add.s32 	%r11, %r45, %r46;
	mad.lo.s32 	%r12, %r13, %r20, %r2;
	ld.shared.u8 	%rs10, [%r32+35];
	setp.ne.s16 	%p49, %rs10, 1;
	@%p49 bra 	$L__BB0_22;
	add.s32 	%r48, %r11, -4;
	setp.gt.u32 	%p51, %r48, -3;
	@%p51 bra 	$L__BB0_21;
	cvt.s64.s32 	%rd26, %r12;
	add.s64 	%rd27, %rd2, %rd26;
	mov.b16 	%rs14, 0;
	st.global.u8 	[%rd27], %rs14;
	atom.global.exch.b32 	%r49, [%rd1], 1;
	bra.uni 	$L__BB0_25;
$L__BB0_21:
	cvt.s64.s32 	%rd24, %r12;
	add.s64 	%rd25, %rd2, %rd24;
	mov.b16 	%rs13, 1;
	st.global.u8 	[%rd25], %rs13;
	bra.uni 	$L__BB0_25;
$L__BB0_22:
	setp.ne.s32 	%p50, %r11, 3;
	@%p50 bra 	$L__BB0_24;
	cvt.s64.s32 	%rd22, %r12;
	add.s64 	%rd23, %rd2, %rd22;
	mov.b16 	%rs12, 1;
	st.global.u8 	[%rd23], %rs12;
	atom.global.exch.b32 	%r47, [%rd1], 1;
	bra.uni 	$L__BB0_25;
$L__BB0_24:
	cvt.s64.s32 	%rd20, %r12;
	add.s64 	%rd21, %rd2, %rd20;
	mov.b16 	%rs11, 0;
	st.global.u8 	[%rd21], %rs11;
$L__BB0_25:
	ret;

}


// ===== COMPILED SASS (sm_100) =====

	.target	sm_100

	.elftype	@"ET_EXEC"


//--------------------- .note.nv.tkinfo           --------------------------
	.section	.note.nv.tkinfo,"",@"SHT_NOTE"
	.sectionflags	@"SHF_NOTE_NV_TKINFO"
	.tkinfo
        /*0018*/ 	.word	0x00000002
        /*0030*/ 	.string	""
        /*0030*/ 	.string	"ptxas"
        /*0030*/ 	.string	"Cuda compilation tools, release 13.0, V13.0.88"
        /*0030*/ 	.string	"Build cuda_13.0.r13.0/compiler.36424714_0"
        /*0030*/ 	.string	"-arch sm_100 -m 64 "



//--------------------- .note.nv.cuinfo           --------------------------
	.section	.note.nv.cuinfo,"",@"SHT_NOTE"
	.sectionflags	@"SHF_NOTE_NV_CUINFO"
        /*0018*/ 	.short	0x0002
        /*001a*/ 	.short	0x0064
        /*001c*/ 	.short	0x0082
	.zero		2


//--------------------- .nv.info                  --------------------------
	.section	.nv.info,"",@"SHT_CUDA_INFO"
	.align	4


	//----- nvinfo : EIATTR_REGCOUNT
	.align		4
        /*0000*/ 	.byte	0x04, 0x2f
        /*0002*/ 	.short	(.L_1 - .L_0)
	.align		4
.L_0:
        /*0004*/ 	.word	index@(_Z12updateKernelPcS_iiPi)
        /*0008*/ 	.word	0x0000001c


	//----- nvinfo : EIATTR_FRAME_SIZE
	.align		4
.L_1:
        /*000c*/ 	.byte	0x04, 0x11
        /*000e*/ 	.short	(.L_3 - .L_2)
	.align		4
.L_2:
        /*0010*/ 	.word	index@(_Z12updateKernelPcS_iiPi)
        /*0014*/ 	.word	0x00000000


	//----- nvinfo : EIATTR_MIN_STACK_SIZE
	.align		4
.L_3:
        /*0018*/ 	.byte	0x04, 0x12
        /*001a*/ 	.short	(.L_5 - .L_4)
	.align		4
.L_4:
        /*001c*/ 	.word	index@(_Z12updateKernelPcS_iiPi)
        /*0020*/ 	.word	0x00000000
.L_5:


//--------------------- .nv.compat                --------------------------
	.section	.nv.compat,"",@"SHT_CUDA_COMPAT_INFO"
	.align	4
        /*0000*/ 	.byte	0x02, 0x09, 0x00, 0x00, 0x02, 0x02, 0x01, 0x00, 0x02, 0x05, 0x05, 0x00, 0x03, 0x07, 0x01, 0x01
        /*0010*/ 	.byte	0x02, 0x03, 0x00, 0x00, 0x02, 0x06, 0x01, 0x00, 0x04, 0x0b, 0x08, 0x00, 0x09, 0x00, 0x00, 0x00
        /*0020*/ 	.byte	0x00, 0x00, 0x00, 0x00


//--------------------- .nv.info._Z12updateKernelPcS_iiPi --------------------------
	.section	.nv.info._Z12updateKernelPcS_iiPi,"",@"SHT_CUDA_INFO"
	.sectionflags	@""
	.align	4


	//----- nvinfo : EIATTR_CUDA_API_VERSION
	.align		4
        /*0000*/ 	.byte	0x04, 0x37
        /*0002*/ 	.short	(.L_7 - .L_6)
.L_6:
        /*0004*/ 	.word	0x00000082


	//----- nvinfo : EIATTR_KPARAM_INFO
	.align		4
.L_7:
        /*0008*/ 	.byte	0x04, 0x17
        /*000a*/ 	.short	(.L_9 - .L_8)
.L_8:
        /*000c*/ 	.word	0x00000000
        /*0010*/ 	.short	0x0004
        /*0012*/ 	.short	0x0018
        /*0014*/ 	.byte	0x00, 0xf5, 0x21, 0x00


	//----- nvinfo : EIATTR_KPARAM_INFO
	.align		4
.L_9:
        /*0018*/ 	.byte	0x04, 0x17
        /*001a*/ 	.short	(.L_11 - .L_10)
.L_10:
        /*001c*/ 	.word	0x00000000
        /*0020*/ 	.short	0x0003
        /*0022*/ 	.short	0x0014
        /*0024*/ 	.byte	0x00, 0xf0, 0x11, 0x00


	//----- nvinfo : EIATTR_KPARAM_INFO
	.align		4
.L_11:
        /*0028*/ 	.byte	0x04, 0x17
        /*002a*/ 	.short	(.L_13 - .L_12)
.L_12:
        /*002c*/ 	.word	0x00000000
        /*0030*/ 	.short	0x0002
        /*0032*/ 	.short	0x0010
        /*0034*/ 	.byte	0x00, 0xf0, 0x11, 0x00


	//----- nvinfo : EIATTR_KPARAM_INFO
	.align		4
.L_13:
        /*0038*/ 	.byte	0x04, 0x17
        /*003a*/ 	.short	(.L_15 - .L_14)
.L_14:
        /*003c*/ 	.word	0x00000000
        /*0040*/ 	.short	0x0001
        /*0042*/ 	.short	0x0008
        /*0044*/ 	.byte	0x00, 0xf5, 0x21, 0x00


	//----- nvinfo : EIATTR_KPARAM_INFO
	.align		4
.L_15:
        /*0048*/ 	.byte	0x04, 0x17
        /*004a*/ 	.short	(.L_17 - .L_16)
.L_16:
        /*004c*/ 	.word	0x00000000
        /*0050*/ 	.short	0x0000
        /*0052*/ 	.short	0x0000
        /*0054*/ 	.byte	0x00, 0xf5, 0x21, 0x00


	//----- nvinfo : EIATTR_SPARSE_MMA_MASK
	.align		4
.L_17:
        /*0058*/ 	.byte	0x03, 0x50
        /*005a*/ 	.short	0x0000


	//----- nvinfo : EIATTR_MAXREG_COUNT
	.align		4
        /*005c*/ 	.byte	0x03, 0x1b
        /*005e*/ 	.short	0x00ff


	//----- nvinfo : EIATTR_NUM_BARRIERS
	.align		4
        /*0060*/ 	.byte	0x02, 0x4c
        /*0062*/ 	.byte	0x01
	.zero		1


	//----- nvinfo : EIATTR_MERCURY_ISA_VERSION
	.align		4
        /*0064*/ 	.byte	0x03, 0x5f
        /*0066*/ 	.short	0x0101


	//----- nvinfo : EIATTR_VRC_CTA_INIT_COUNT
	.align		4
        /*0068*/ 	.byte	0x02, 0x4a
	.zero		1
	.zero		1


	//----- nvinfo : EIATTR_EXIT_INSTR_OFFSETS
	.align		4
        /*006c*/ 	.byte	0x04, 0x1c
        /*006e*/ 	.short	(.L_19 - .L_18)


	//   ....[0]....
.L_18:
        /*0070*/ 	.word	0x00000580


	//   ....[1]....
        /*0074*/ 	.word	0x00000740


	//   ....[2]....
        /*0078*/ 	.word	0x000007a0


	//   ....[3]....
        /*007c*/ 	.word	0x00000850


	//   ....[4]....
        /*0080*/ 	.word	0x000008a0


	//----- nvinfo : EIATTR_CRS_STACK_SIZE
	.align		4
.L_19:
        /*0084*/ 	.byte	0x04, 0x1e
        /*0086*/ 	.short	(.L_21 - .L_20)
.L_20:
        /*0088*/ 	.word	0x00000000


	//----- nvinfo : EIATTR_CBANK_PARAM_SIZE
	.align		4
.L_21:
        /*008c*/ 	.byte	0x03, 0x19
        /*008e*/ 	.short	0x0020


	//----- nvinfo : EIATTR_PARAM_CBANK
	.align		4
        /*0090*/ 	.byte	0x04, 0x0a
        /*0092*/ 	.short	(.L_23 - .L_22)
	.align		4
.L_22:
        /*0094*/ 	.word	index@(.nv.constant0._Z12updateKernelPcS_iiPi)
        /*0098*/ 	.short	0x0380
        /*009a*/ 	.short	0x0020


	//----- nvinfo : EIATTR_SW_WAR
	.align		4
.L_23:
        /*009c*/ 	.byte	0x04, 0x36
        /*009e*/ 	.short	(.L_25 - .L_24)
.L_24:
        /*00a0*/ 	.word	0x00000008
.L_25:


//--------------------- .nv.callgraph             --------------------------
	.section	.nv.callgraph,"",@"SHT_CUDA_CALLGRAPH"
	.align	4
	.sectionentsize	8
	.align		4
        /*0000*/ 	.word	0x00000000
	.align		4
        /*0004*/ 	.word	0xffffffff
	.align		4
        /*0008*/ 	.word	0x00000000
	.align		4
        /*000c*/ 	.word	0xfffffffe
	.align		4
        /*0010*/ 	.word	0x00000000
	.align		4
        /*0014*/ 	.word	0xfffffffd
	.align		4
        /*0018*/ 	.word	0x00000000
	.align		4
        /*001c*/ 	.word	0xfffffffc


//--------------------- .text._Z12updateKernelPcS_iiPi --------------------------
	.section	.text._Z12updateKernelPcS_iiPi,"ax",@progbits
	.align	128
        .global         _Z12updateKernelPcS_iiPi
        .type           _Z12updateKernelPcS_iiPi,@function
        .size           _Z12updateKernelPcS_iiPi,(.L_x_6 - _Z12updateKernelPcS_iiPi)
        .other          _Z12updateKernelPcS_iiPi,@"STO_CUDA_ENTRY STV_DEFAULT"
_Z12updateKernelPcS_iiPi:
.text._Z12updateKernelPcS_iiPi:
[----:B------:R-:W-:Y:S01]  /*0000*/  LDC R1, c[0x0][0x37c] ;  /* 0x0000df00ff017b82 */ /* 0x000fe20000000800 */
[----:B------:R-:W0:Y:S07]  /*0010*/  S2R R4, SR_CTAID.X ;  /* 0x0000000000047919 */ /* 0x000e2e0000002500 */
[----:B------:R-:W1:Y:S01]  /*0020*/  LDC.64 R2, c[0x0][0x390] ;  /* 0x0000e400ff027b82 */ /* 0x000e620000000a00 */
[----:B------:R-:W-:Y:S01]  /*0030*/  UMOV UR4, 0x400 ;  /* 0x0000040000047882 */ /* 0x000fe20000000000 */
[----:B------:R-:W2:Y:S01]  /*0040*/  LDCU.64 UR6, c[0x0][0x358] ;  /* 0x00006b00ff0677ac */ /* 0x000ea20008000a00 */
[----:B------:R-:W0:Y:S01]  /*0050*/  S2R R19, SR_TID.X ;  /* 0x0000000000137919 */ /* 0x000e220000002100 */
[----:B------:R-:W-:Y:S01]  /*0060*/  BSSY.RECONVERGENT B0, `(.L_x_0) ;  /* 0x0000050000007945 */ /* 0x000fe20003800200 */
[----:B------:R-:W3:Y:S03]  /*0070*/  S2R R15, SR_CTAID.Y ;  /* 0x00000000000f7919 */ /* 0x000ee60000002600 */
[----:B------:R-:W4:Y:S01]  /*0080*/  S2UR UR5, SR_CgaCtaId ;  /* 0x00000000000579c3 */ /* 0x000f220000008800 */
[----:B------:R-:W3:Y:S01]  /*0090*/  S2R R0, SR_TID.Y ;  /* 0x0000000000007919 */ /* 0x000ee20000002200 */
[----:B----4-:R-:W-:Y:S01]  /*00a0*/  ULEA UR4, UR5, UR4, 0x18 ;  /* 0x0000000405047291 */ /* 0x010fe2000f8ec0ff */
[----:B0-----:R-:W-:-:S02]  /*00b0*/  IMAD R13, R4, 0x20, R19 ;  /* 0x00000020040d7824 */ /* 0x001fc400078e0213 */
[----:B-1----:R-:W-:-:S03]  /*00c0*/  VIADD R4, R2, 0xffffffff ;  /* 0xffffffff02047836 */ /* 0x002fc60000000000 */
[----:B------:R-:W-:Y:S02]  /*00d0*/  VIADD R17, R19, UR4 ;  /* 0x0000000413117c36 */ /* 0x000fe40008000000 */
[----:B------:R-:W-:Y:S01]  /*00e0*/  ISETP.GE.AND P1, PT, R13, R4, PT ;  /* 0x000000040d00720c */ /* 0x000fe20003f26270 */
[----:B---3--:R-:W-:Y:S02]  /*00f0*/  IMAD R15, R15, 0x20, R0 ;  /* 0x000000200f0f7824 */ /* 0x008fe400078e0200 */
[----:B------:R-:W-:Y:S01]  /*0100*/  VIADD R4, R3, 0xffffffff ;  /* 0xffffffff03047836 */ /* 0x000fe20000000000 */
[----:B------:R-:W-:Y:S02]  /*0110*/  ISETP.LT.OR P1, PT, R13, 0x1, P1 ;  /* 0x000000010d00780c */ /* 0x000fe40000f21670 */
[C---:B------:R-:W-:Y:S02]  /*0120*/  ISETP.GE.AND P0, PT, R15.reuse, R3, PT ;  /* 0x000000030f00720c */ /* 0x040fe40003f06270 */
[----:B------:R-:W-:-:S02]  /*0130*/  ISETP.EQ.OR P2, PT, R15, RZ, P1 ;  /* 0x000000ff0f00720c */ /* 0x000fc40000f42670 */
[----:B------:R-:W-:Y:S02]  /*0140*/  ISETP.GE.OR P1, PT, R13, R2, P0 ;  /* 0x000000020d00720c */ /* 0x000fe40000726670 */
[----:B------:R-:W-:-:S11]  /*0150*/  ISETP.GE.OR P0, PT, R15, R4, P2 ;  /* 0x000000040f00720c */ /* 0x000fd60001706670 */
[----:B--2---:R-:W-:Y:S05]  /*0160*/  @P1 BRA `(.L_x_1) ;  /* 0x0000000000fc1947 */ /* 0x004fea0003800000 */
[----:B------:R-:W0:Y:S01]  /*0170*/  LDCU.64 UR8, c[0x0][0x380] ;  /* 0x00007000ff0877ac */ /* 0x000e220008000a00 */
[----:B------:R-:W-:Y:S01]  /*0180*/  VIADD R12, R2, 0xffffffff ;  /* 0xffffffff020c7836 */ /* 0x000fe20000000000 */
[----:B------:R-:W-:Y:S01]  /*0190*/  ISETP.GE.AND P3, PT, R13, 0x1, PT ;  /* 0x000000010d00780c */ /* 0x000fe20003f66270 */
[----:B------:R-:W-:-:S03]  /*01a0*/  IMAD R4, R15, R2, R13 ;  /* 0x000000020f047224 */ /* 0x000fc600078e020d */
[----:B------:R-:W-:Y:S02]  /*01b0*/  ISETP.GE.AND P4, PT, R13, R12, PT ;  /* 0x0000000c0d00720c */ /* 0x000fe40003f86270 */
[C---:B------:R-:W-:Y:S02]  /*01c0*/  ISETP.NE.OR P3, PT, R19.reuse, RZ, !P3 ;  /* 0x000000ff1300720c */ /* 0x040fe40005f65670 */
[----:B------:R-:W-:Y:S02]  /*01d0*/  ISETP.NE.OR P4, PT, R19, 0x1f, P4 ;  /* 0x0000001f1300780c */ /* 0x000fe40002785670 */
[----:B0-----:R-:W-:-:S04]  /*01e0*/  IADD3 R8, P1, PT, R4, UR8, RZ ;  /* 0x0000000804087c10 */ /* 0x001fc8000ff3e0ff */
[----:B------:R-:W-:-:S05]  /*01f0*/  LEA.HI.X.SX32 R9, R4, UR9, 0x1, P1 ;  /* 0x0000000904097c11 */ /* 0x000fca00088f0eff */
[----:B------:R-:W2:Y:S04]  /*0200*/  LDG.E.U8 R18, desc[UR6][R8.64] ;  /* 0x0000000608127981 */ /* 0x000ea8000c1e1100 */
[----:B------:R-:W3:Y:S04]  /*0210*/  @!P3 LDG.E.U8 R21, desc[UR6][R8.64+-0x1] ;  /* 0xffffff060815b981 */ /* 0x000ee8000c1e1100 */
[----:B------:R-:W4:Y:S01]  /*0220*/  @!P4 LDG.E.U8 R23, desc[UR6][R8.64+0x1] ;  /* 0x000001060817c981 */ /* 0x000f22000c1e1100 */
[----:B------:R-:W-:Y:S01]  /*0230*/  ISETP.NE.AND P2, PT, R15, RZ, PT ;  /* 0x000000ff0f00720c */ /* 0x000fe20003f45270 */
[----:B------:R-:W-:Y:S01]  /*0240*/  VIADD R14, R3, 0xffffffff ;  /* 0xffffffff030e7836 */ /* 0x000fe20000000000 */
[----:B------:R-:W-:Y:S01]  /*0250*/  SHF.R.S32.HI R20, RZ, 0x1f, R13 ;  /* 0x0000001fff147819 */ /* 0x000fe2000001140d */
[C-C-:B------:R-:W-:Y:S01]  /*0260*/  IMAD R10, R15.reuse, R2, -R2.reuse ;  /* 0x000000020f0a7224 */ /* 0x140fe200078e0a02 */
[C---:B------:R-:W-:Y:S01]  /*0270*/  ISETP.NE.OR P2, PT, R0.reuse, RZ, !P2 ;  /* 0x000000ff0000720c */ /* 0x040fe20005745670 */
[----:B------:R-:W-:Y:S01]  /*0280*/  IMAD.U32 R5, RZ, RZ, UR4 ;  /* 0x00000004ff057e24 */ /* 0x000fe2000f8e00ff */
[C---:B------:R-:W-:Y:S01]  /*0290*/  ISETP.GE.U32.AND P1, PT, R15.reuse, R14, PT ;  /* 0x0000000e0f00720c */ /* 0x040fe20003f26070 */
[----:B------:R-:W-:Y:S01]  /*02a0*/  IMAD R6, R15, R2, R2 ;  /* 0x000000020f067224 */ /* 0x000fe200078e0202 */
[--C-:B------:R-:W-:Y:S01]  /*02b0*/  SHF.R.S32.HI R3, RZ, 0x1f, R10.reuse ;  /* 0x0000001fff037819 */ /* 0x100fe2000001140a */
[----:B------:R-:W-:Y:S01]  /*02c0*/  IMAD R16, R0, 0x22, R5 ;  /* 0x0000002200107824 */ /* 0x000fe200078e0205 */
[----:B------:R-:W-:-:S02]  /*02d0*/  IADD3 R4, P5, P6, R13, UR8, R10 ;  /* 0x000000080d047c10 */ /* 0x000fc4000febe00a */
[----:B------:R-:W-:Y:S01]  /*02e0*/  ISETP.NE.OR P1, PT, R0, 0x1f, P1 ;  /* 0x0000001f0000780c */ /* 0x000fe20000f25670 */
[----:B------:R-:W-:Y:S01]  /*02f0*/  IMAD.IADD R25, R16, 0x1, R19 ;  /* 0x0000000110197824 */ /* 0x000fe200078e0213 */
[----:B------:R-:W-:Y:S02]  /*0300*/  SHF.R.S32.HI R7, RZ, 0x1f, R6 ;  /* 0x0000001fff077819 */ /* 0x000fe40000011406 */
[----:B------:R-:W-:Y:S01]  /*0310*/  IADD3.X R5, PT, PT, R20, UR9, R3, P5, P6 ;  /* 0x0000000914057c10 */ /* 0x000fe2000afec403 */
[C---:B------:R-:W-:Y:S01]  /*0320*/  @!P2 IMAD.IADD R3, R13.reuse, 0x1, R10 ;  /* 0x000000010d03a824 */ /* 0x040fe200078e020a */
[----:B------:R-:W-:-:S04]  /*0330*/  IADD3 R6, P5, P6, R13, UR8, R6 ;  /* 0x000000080d067c10 */ /* 0x000fc8000febe006 */
[----:B------:R-:W-:Y:S02]  /*0340*/  IADD3.X R7, PT, PT, R20, UR9, R7, P5, P6 ;  /* 0x0000000914077c10 */ /* 0x000fe4000afec407 */
[----:B------:R-:W-:-:S04]  /*0350*/  @!P2 IADD3 R10, P5, PT, R3, UR8, RZ ;  /* 0x00000008030aac10 */ /* 0x000fc8000ffbe0ff */
[----:B------:R-:W-:Y:S02]  /*0360*/  @!P2 LEA.HI.X.SX32 R11, R3, UR9, 0x1, P5 ;  /* 0x00000009030bac11 */ /* 0x000fe4000a8f0eff */
[----:B------:R-:W-:-:S03]  /*0370*/  ISETP.NE.AND P5, PT, R0, RZ, PT ;  /* 0x000000ff0000720c */ /* 0x000fc60003fa5270 */
[----:B------:R-:W5:Y:S01]  /*0380*/  @!P2 LDG.E.U8 R10, desc[UR6][R10.64] ;  /* 0x000000060a0aa981 */ /* 0x000f62000c1e1100 */
[----:B------:R-:W-:-:S04]  /*0390*/  ISETP.NE.OR P5, PT, R19, 0x1f, P5 ;  /* 0x0000001f1300780c */ /* 0x000fc80002fa5670 */
[----:B------:R-:W-:-:S04]  /*03a0*/  ISETP.GE.OR P5, PT, R13, R12, P5 ;  /* 0x0000000c0d00720c */ /* 0x000fc80002fa6670 */
[----:B------:R-:W-:Y:S01]  /*03b0*/  ISETP.EQ.OR P5, PT, R15, RZ, P5 ;  /* 0x000000ff0f00720c */ /* 0x000fe20002fa2670 */
[----:B--2---:R-:W-:Y:S04]  /*03c0*/  STS.U8 [R25+0x23], R18 ;  /* 0x0000231219007388 */ /* 0x004fe80000000000 */
[----:B---3--:R-:W-:Y:S01]  /*03d0*/  @!P3 STS.U8 [R16+0x22], R21 ;  /* 0x000022151000b388 */ /* 0x008fe20000000000 */
[----:B------:R-:W-:-:S03]  /*03e0*/  ISETP.NE.AND P3, PT, R0, 0x1f, PT ;  /* 0x0000001f0000780c */ /* 0x000fc60003f65270 */
[----:B----4-:R0:W-:Y:S01]  /*03f0*/  @!P4 STS.U8 [R16+0x43], R23 ;  /* 0x000043171000c388 */ /* 0x0101e20000000000 */
[----:B------:R-:W-:Y:S02]  /*0400*/  @!P1 IADD3 R8, P4, PT, R8, R2, RZ ;  /* 0x0000000208089210 */ /* 0x000fe40007f9e0ff */
[C---:B------:R-:W-:Y:S02]  /*0410*/  ISETP.NE.OR P6, PT, R19.reuse, 0x1f, P3 ;  /* 0x0000001f1300780c */ /* 0x040fe40001fc5670 */
[----:B------:R-:W-:Y:S02]  /*0420*/  @!P1 LEA.HI.X.SX32 R9, R2, R9, 0x1, P4 ;  /* 0x0000000902099211 */ /* 0x000fe400020f0eff */
[C---:B------:R-:W-:Y:S02]  /*0430*/  LOP3.LUT P4, RZ, R19.reuse, R0, RZ, 0xfc, !PT ;  /* 0x0000000013ff7212 */ /* 0x040fe4000788fcff */
[----:B------:R-:W-:Y:S01]  /*0440*/  ISETP.NE.OR P3, PT, R19, RZ, P3 ;  /* 0x000000ff1300720c */ /* 0x000fe20001f65670 */
[----:B------:R-:W2:Y:S01]  /*0450*/  @!P1 LDG.E.U8 R8, desc[UR6][R8.64] ;  /* 0x0000000608089981 */ /* 0x000ea2000c1e1100 */
[----:B------:R-:W-:-:S02]  /*0460*/  ISETP.LT.OR P4, PT, R13, 0x1, P4 ;  /* 0x000000010d00780c */ /* 0x000fc40002781670 */
[C---:B------:R-:W-:Y:S02]  /*0470*/  ISETP.GE.OR P6, PT, R13.reuse, R12, P6 ;  /* 0x0000000c0d00720c */ /* 0x040fe400037c6670 */
[----:B------:R-:W-:Y:S01]  /*0480*/  ISETP.LT.OR P3, PT, R13, 0x1, P3 ;  /* 0x000000010d00780c */ /* 0x000fe20001f61670 */
[----:B------:R-:W3:Y:S01]  /*0490*/  @!P5 LDG.E.U8 R12, desc[UR6][R4.64+0x1] ;  /* 0x00000106040cd981 */ /* 0x000ee2000c1e1100 */
[C---:B------:R-:W-:Y:S02]  /*04a0*/  ISETP.EQ.OR P4, PT, R15.reuse, RZ, P4 ;  /* 0x000000ff0f00720c */ /* 0x040fe40002782670 */
[CC--:B------:R-:W-:Y:S02]  /*04b0*/  ISETP.GE.U32.OR P3, PT, R15.reuse, R14.reuse, P3 ;  /* 0x0000000e0f00720c */ /* 0x0c0fe40001f66470 */
[----:B------:R-:W-:-:S09]  /*04c0*/  ISETP.GE.U32.OR P6, PT, R15, R14, P6 ;  /* 0x0000000e0f00720c */ /* 0x000fd200037c6470 */
[----:B------:R-:W4:Y:S04]  /*04d0*/  @!P4 LDG.E.U8 R3, desc[UR6][R4.64+-0x1] ;  /* 0xffffff060403c981 */ /* 0x000f28000c1e1100 */
[----:B------:R-:W4:Y:S04]  /*04e0*/  @!P3 LDG.E.U8 R14, desc[UR6][R6.64+-0x1] ;  /* 0xffffff06060eb981 */ /* 0x000f28000c1e1100 */
[----:B0-----:R-:W4:Y:S04]  /*04f0*/  @!P6 LDG.E.U8 R16, desc[UR6][R6.64+0x1] ;  /* 0x000001060610e981 */ /* 0x001f28000c1e1100 */
[----:B-----5:R0:W-:Y:S04]  /*0500*/  @!P2 STS.U8 [R19+UR4+0x1], R10 ;  /* 0x0000010a1300a988 */ /* 0x0201e80008000004 */
[----:B--2---:R0:W-:Y:S04]  /*0510*/  @!P1 STS.U8 [R19+UR4+0x463], R8 ;  /* 0x0004630813009988 */ /* 0x0041e80008000004 */
[----:B---3--:R0:W-:Y:S04]  /*0520*/  @!P5 STS.U8 [UR4+0x21], R12 ;  /* 0x0000210cff00d988 */ /* 0x0081e80008000004 */
[----:B----4-:R0:W-:Y:S04]  /*0530*/  @!P4 STS.U8 [UR4], R3 ;  /* 0x00000003ff00c988 */ /* 0x0101e80008000004 */
[----:B------:R0:W-:Y:S04]  /*0540*/  @!P3 STS.U8 [UR4+0x462], R14 ;  /* 0x0004620eff00b988 */ /* 0x0001e80008000004 */
[----:B------:R0:W-:Y:S02]  /*0550*/  @!P6 STS.U8 [UR4+0x483], R16 ;  /* 0x00048310ff00e988 */ /* 0x0001e40008000004 */
.L_x_1:
[----:B------:R-:W-:Y:S05]  /*0560*/  BSYNC.RECONVERGENT B0 ;  /* 0x0000000000007941 */ /* 0x000fea0003800200 */
.L_x_0:
[----:B------:R-:W-:Y:S06]  /*0570*/  BAR.SYNC.DEFER_BLOCKING 0x0 ;  /* 0x0000000000007b1d */ /* 0x000fec0000010000 */
[----:B------:R-:W-:Y:S05]  /*0580*/  @P0 EXIT ;  /* 0x000000000000094d */ /* 0x000fea0003800000 */
[----:B------:R-:W-:Y:S02]  /*0590*/  IMAD R17, R0, 0x22, R17 ;  /* 0x0000002200117824 */ /* 0x000fe400078e0211 */
[----:B------:R-:W-:-:S03]  /*05a0*/  IMAD R13, R15, R2, R13 ;  /* 0x000000020f0d7224 */ /* 0x000fc600078e020d */
[----:B0-----:R-:W0:Y:S04]  /*05b0*/  LDS.U8 R10, [R17+0x23] ;  /* 0x00002300110a7984 */ /* 0x001e280000000000 */
[----:B------:R-:W-:Y:S04]  /*05c0*/  LDS.S8 R0, [R17] ;  /* 0x0000000011007984 */ /* 0x000fe80000000200 */
[----:B------:R-:W-:Y:S04]  /*05d0*/  LDS.S8 R3, [R17+0x22] ;  /* 0x0000220011037984 */ /* 0x000fe80000000200 */
[----:B------:R-:W1:Y:S04]  /*05e0*/  LDS.S8 R4, [R17+0x44] ;  /* 0x0000440011047984 */ /* 0x000e680000000200 */
[----:B------:R-:W-:Y:S04]  /*05f0*/  LDS.S8 R5, [R17+0x1] ;  /* 0x0000010011057984 */ /* 0x000fe80000000200 */
[----:B------:R-:W2:Y:S04]  /*0600*/  LDS.S8 R6, [R17+0x45] ;  /* 0x0000450011067984 */ /* 0x000ea80000000200 */
[----:B------:R-:W-:Y:S04]  /*0610*/  LDS.S8 R7, [R17+0x2] ;  /* 0x0000020011077984 */ /* 0x000fe80000000200 */
[----:B------:R-:W3:Y:S04]  /*0620*/  LDS.S8 R8, [R17+0x24] ;  /* 0x0000240011087984 */ /* 0x000ee80000000200 */
[----:B------:R-:W4:Y:S01]  /*0630*/  LDS.S8 R9, [R17+0x46] ;  /* 0x0000460011097984 */ /* 0x000f220000000200 */
[----:B0-----:R-:W-:-:S02]  /*0640*/  ISETP.NE.AND P0, PT, R10, 0x1, PT ;  /* 0x000000010a00780c */ /* 0x001fc40003f05270 */
[----:B-1----:R-:W-:-:S04]  /*0650*/  IADD3 R0, PT, PT, R4, R0, R3 ;  /* 0x0000000004007210 */ /* 0x002fc80007ffe003 */
[----:B--2---:R-:W-:-:S04]  /*0660*/  IADD3 R0, PT, PT, R6, R0, R5 ;  /* 0x0000000006007210 */ /* 0x004fc80007ffe005 */
[----:B---3--:R-:W-:-:S05]  /*0670*/  IADD3 R0, PT, PT, R8, R0, R7 ;  /* 0x0000000008007210 */ /* 0x008fca0007ffe007 */
[----:B----4-:R-:W-:Y:S01]  /*0680*/  IMAD.IADD R0, R0, 0x1, R9 ;  /* 0x0000000100007824 */ /* 0x010fe200078e0209 */
[----:B------:R-:W-:Y:S06]  /*0690*/  @P0 BRA `(.L_x_2) ;  /* 0x0000000000440947 */ /* 0x000fec0003800000 */
[----:B------:R-:W-:-:S05]  /*06a0*/  VIADD R0, R0, 0xfffffffc ;  /* 0xfffffffc00007836 */ /* 0x000fca0000000000 */
[----:B------:R-:W-:-:S13]  /*06b0*/  ISETP.GT.U32.AND P0, PT, R0, -0x3, PT ;  /* 0xfffffffd0000780c */ /* 0x000fda0003f04070 */
[----:B------:R-:W-:Y:S05]  /*06c0*/  @P0 BRA `(.L_x_3) ;  /* 0x0000000000200947 */ /* 0x000fea0003800000 */
[----:B------:R-:W0:Y:S01]  /*06d0*/  LDCU.64 UR4, c[0x0][0x388] ;  /* 0x00007100ff0477ac */ /* 0x000e220008000a00 */
[----:B------:R-:W1:Y:S01]  /*06e0*/  LDC.64 R2, c[0x0][0x398] ;  /* 0x0000e600ff027b82 */ /* 0x000e620000000a00 */
[----:B------:R-:W-:Y:S01]  /*06f0*/  IMAD.MOV.U32 R5, RZ, RZ, 0x1 ;  /* 0x00000001ff057424 */ /* 0x000fe200078e00ff */
[----:B0-----:R-:W-:-:S04]  /*0700*/  IADD3 R6, P0, PT, R13, UR4, RZ ;  /* 0x000000040d067c10 */ /* 0x001fc8000ff1e0ff */
[----:B------:R-:W-:-:S05]  /*0710*/  LEA.HI.X.SX32 R7, R13, UR5, 0x1, P0 ;  /* 0x000000050d077c11 */ /* 0x000fca00080f0eff */
[----:B------:R-:W-:Y:S04]  /*0720*/  STG.E.U8 desc[UR6][R6.64], RZ ;  /* 0x000000ff06007986 */ /* 0x000fe8000c101106 */
[----:B-1----:R-:W-:Y:S01]  /*0730*/  ATOMG.E.EXCH.STRONG.GPU PT, RZ, desc[UR6][R2.64], R5 ;  /* 0x8000000502ff79a8 */ /* 0x002fe2000c1ef106 */
[----:B------:R-:W-:Y:S05]  /*0740*/  EXIT ;  /* 0x000000000000794d */ /* 0x000fea0003800000 */
.L_x_3:
[----:B------:R-:W0:Y:S01]  /*0750*/  LDCU.64 UR4, c[0x0][0x388] ;  /* 0x00007100ff0477ac */ /* 0x000e220008000a00 */
[----:B------:R-:W-:Y:S01]  /*0760*/  IMAD.MOV.U32 R0, RZ, RZ, 0x1 ;  /* 0x00000001ff007424 */ /* 0x000fe200078e00ff */
[----:B0-----:R-:W-:-:S04]  /*0770*/  IADD3 R2, P0, PT, R13, UR4, RZ ;  /* 0x000000040d027c10 */ /* 0x001fc8000ff1e0ff */
[----:B------:R-:W-:-:S05]  /*0780*/  LEA.HI.X.SX32 R3, R13, UR5, 0x1, P0 ;  /* 0x000000050d037c11 */ /* 0x000fca00080f0eff */
[----:B------:R-:W-:Y:S01]  /*0790*/  STG.E.U8 desc[UR6][R2.64], R0 ;  /* 0x0000000002007986 */ /* 0x000fe2000c101106 */
[----:B------:R-:W-:Y:S05]  /*07a0*/  EXIT ;  /* 0x000000000000794d */ /* 0x000fea0003800000 */
.L_x_2:
[----:B------:R-:W-:-:S13]  /*07b0*/  ISETP.NE.AND P0, PT, R0, 0x3, PT ;  /* 0x000000030000780c */ /* 0x000fda0003f05270 */
[----:B------:R-:W-:Y:S05]  /*07c0*/  @P0 BRA `(.L_x_4) ;  /* 0x0000000000240947 */ /* 0x000fea0003800000 */
[----:B------:R-:W0:Y:S01]  /*07d0*/  LDCU.64 UR4, c[0x0][0x388] ;  /* 0x00007100ff0477ac */ /* 0x000e220008000a00 */
[----:B------:R-:W1:Y:S01]  /*07e0*/  LDC.64 R4, c[0x0][0x398] ;  /* 0x0000e600ff047b82 */ /* 0x000e620000000a00 */
[----:B------:R-:W-:Y:S02]  /*07f0*/  IMAD.MOV.U32 R0, RZ, RZ, 0x1 ;  /* 0x00000001ff007424 */ /* 0x000fe400078e00ff */
[----:B------:R-:W-:Y:S01]  /*0800*/  IMAD.MOV.U32 R7, RZ, RZ, 0x1 ;  /* 0x00000001ff077424 */ /* 0x000fe200078e00ff */
[----:B0-----:R-:W-:-:S04]  /*0810*/  IADD3 R2, P0, PT, R13, UR4, RZ ;  /* 0x000000040d027c10 */ /* 0x001fc8000ff1e0ff */
[----:B------:R-:W-:-:S05]  /*0820*/  LEA.HI.X.SX32 R3, R13, UR5, 0x1, P0 ;  /* 0x000000050d037c11 */ /* 0x000fca00080f0eff */
[----:B------:R-:W-:Y:S04]  /*0830*/  STG.E.U8 desc[UR6][R2.64], R0 ;  /* 0x0000000002007986 */ /* 0x000fe8000c101106 */
[----:B-1----:R-:W-:Y:S01]  /*0840*/  ATOMG.E.EXCH.STRONG.GPU PT, RZ, desc[UR6][R4.64], R7 ;  /* 0x8000000704ff79a8 */ /* 0x002fe2000c1ef106 */
[----:B------:R-:W-:Y:S05]  /*0850*/  EXIT ;  /* 0x000000000000794d */ /* 0x000fea0003800000 */
.L_x_4:
[----:B------:R-:W0:Y:S02]  /*0860*/  LDCU.64 UR4, c[0x0][0x388] ;  /* 0x00007100ff0477ac */ /* 0x000e240008000a00 */
[----:B0-----:R-:W-:-:S04]  /*0870*/  IADD3 R2, P0, PT, R13, UR4, RZ ;  /* 0x000000040d027c10 */ /* 0x001fc8000ff1e0ff */
[----:B------:R-:W-:-:S05]  /*0880*/  LEA.HI.X.SX32 R3, R13, UR5, 0x1, P0 ;  /* 0x000000050d037c11 */ /* 0x000fca00080f0eff */
[----:B------:R-:W-:Y:S01]  /*0890*/  STG.E.U8 desc[UR6][R2.64], RZ ;  /* 0x000000ff02007986 */ /* 0x000fe2000c101106 */
[----:B------:R-:W-:Y:S05]  /*08a0*/  EXIT ;  /* 0x000000000000794d */ /* 0x000fea0003800000 */
.L_x_5:
[----:B------:R-:W-:-:S00]  /*08b0*/  BRA `(.L_x_5) ;  /* 0xfffffffc00fc7947 */ /* 0x000fc0000383ffff */
[----:B------:R-:W-:-:S00]  /*08c0*/  NOP ;  /* 0x0000000000007918 */ /* 0x000fc00000000000 */
        /* <DEDUP_REMOVED lines=11> */
.L_x_6:


//--------------------- .nv.shared._Z12updateKernelPcS_iiPi --------------------------
	.section	.nv.shared._Z12updateKernelPcS_iiPi,"aw",@nobits
	.sectionflags	@""
.nv.shared._Z12updateKernelPcS_iiPi:
	.zero		2180


//--------------------- .nv.shared.reserved.0     --------------------------
	.section	.nv.shared.reserved.0,"aw",@nobits
	.weak		__nv_reservedSMEM_offset_0_alias
	.size		__nv_reservedSMEM_offset_0_alias, 0, 64
	.other		__nv_reservedSMEM_offset_0_alias,@"STO_CUDA_RESERVED_SHARED STV_DEFAULT"
__nv_reservedSMEM_offset_0_alias:
	.zero		0
	.zero		64


//--------------------- .nv.constant0._Z12updateKernelPcS_iiPi --------------------------
	.section	.nv.constant0._Z12updateKernelPcS_iiPi,"a",@progbits
	.sectionflags	@""
	.align	4
.nv.constant0._Z12updateKernelPcS_iiPi:
	.zero		928


//--------------------- SYMBOLS --------------------------

	.type		.nv.reservedSmem.offset0,@object
	.size		.nv.reservedSmem.offset0,0x4
	.type		.nv.reservedSmem.cap,@object
	.size		.nv.reservedSmem.cap,0x4
